	.headerflags	@"EF_CUDA_TEXMODE_UNIFIED EF_CUDA_64BIT_ADDRESS EF_CUDA_ACCELERATORS EF_CUDA_SM90 EF_CUDA_VIRTUAL_SM(EF_CUDA_SM90)"
	.elftype	@"ET_EXEC"


//--------------------- .nv.info                  --------------------------
	.section	.nv.info,"",@"SHT_CUDA_INFO"
	.align	4


	//----- nvinfo : EIATTR_REGCOUNT
	.align		4
        /*0000*/ 	.byte	0x04, 0x2f
        /*0002*/ 	.short	(.L_3 - .L_2)
	.align		4
.L_2:
        /*0004*/ 	.word	index@(triton_poi_fused__native_batch_norm_legit_no_training_cat_relu_66)
        /*0008*/ 	.word	0x0000001a


	//----- nvinfo : EIATTR_MIN_STACK_SIZE
	.align		4
.L_3:
        /*000c*/ 	.byte	0x04, 0x12
        /*000e*/ 	.short	(.L_5 - .L_4)
	.align		4
.L_4:
        /*0010*/ 	.word	index@(triton_poi_fused__native_batch_norm_legit_no_training_cat_relu_66)
        /*0014*/ 	.word	0x00000000


	//----- nvinfo : EIATTR_FRAME_SIZE
	.align		4
.L_5:
        /*0018*/ 	.byte	0x04, 0x11
        /*001a*/ 	.short	(.L_7 - .L_6)
	.align		4
.L_6:
        /*001c*/ 	.word	index@(triton_poi_fused__native_batch_norm_legit_no_training_cat_relu_66)
        /*0020*/ 	.word	0x00000000


	//----- nvinfo : EIATTR_MIN_STACK_SIZE
	.align		4
.L_7:
        /*0024*/ 	.byte	0x04, 0x12
        /*0026*/ 	.short	(.L_9 - .L_8)
	.align		4
.L_8:
        /*0028*/ 	.word	index@(triton_poi_fused__native_batch_norm_legit_no_training_cat_relu_66)
        /*002c*/ 	.word	0x00000000
.L_9:


//--------------------- .nv.info.triton_poi_fused__native_batch_norm_legit_no_training_cat_relu_66 --------------------------
	.section	.nv.info.triton_poi_fused__native_batch_norm_legit_no_training_cat_relu_66,"",@"SHT_CUDA_INFO"
	.sectionflags	@""
	.align	4


	//----- nvinfo : EIATTR_CUDA_API_VERSION
	.align		4
        /*0000*/ 	.byte	0x04, 0x37
        /*0002*/ 	.short	(.L_11 - .L_10)
.L_10:
        /*0004*/ 	.word	0x0000007c


	//----- nvinfo : EIATTR_KPARAM_INFO
	.align		4
.L_11:
        /*0008*/ 	.byte	0x04, 0x17
        /*000a*/ 	.short	(.L_13 - .L_12)
.L_12:
        /*000c*/ 	.word	0x00000000
        /*0010*/ 	.short	0x0008
        /*0012*/ 	.short	0x0040
        /*0014*/ 	.byte	0x00, 0xf0, 0x11, 0x00


	//----- nvinfo : EIATTR_KPARAM_INFO
	.align		4
.L_13:
        /*0018*/ 	.byte	0x04, 0x17
        /*001a*/ 	.short	(.L_15 - .L_14)
.L_14:
        /*001c*/ 	.word	0x00000000
        /*0020*/ 	.short	0x0007
        /*0022*/ 	.short	0x0038
        /*0024*/ 	.byte	0x00, 0xf4, 0x21, 0x00


	//----- nvinfo : EIATTR_KPARAM_INFO
	.align		4
.L_15:
        /*0028*/ 	.byte	0x04, 0x17
        /*002a*/ 	.short	(.L_17 - .L_16)
.L_16:
        /*002c*/ 	.word	0x00000000
        /*0030*/ 	.short	0x0006
        /*0032*/ 	.short	0x0030
        /*0034*/ 	.byte	0x00, 0xf4, 0x21, 0x00


	//----- nvinfo : EIATTR_KPARAM_INFO
	.align		4
.L_17:
        /*0038*/ 	.byte	0x04, 0x17
        /*003a*/ 	.short	(.L_19 - .L_18)
.L_18:
        /*003c*/ 	.word	0x00000000
        /*0040*/ 	.short	0x0005
        /*0042*/ 	.short	0x0028
        /*0044*/ 	.byte	0x00, 0xf4, 0x21, 0x00


	//----- nvinfo : EIATTR_KPARAM_INFO
	.align		4
.L_19:
        /*0048*/ 	.byte	0x04, 0x17
        /*004a*/ 	.short	(.L_21 - .L_20)
.L_20:
        /*004c*/ 	.word	0x00000000
        /*0050*/ 	.short	0x0004
        /*0052*/ 	.short	0x0020
        /*0054*/ 	.byte	0x00, 0xf4, 0x21, 0x00


	//----- nvinfo : EIATTR_KPARAM_INFO
	.align		4
.L_21:
        /*0058*/ 	.byte	0x04, 0x17
        /*005a*/ 	.short	(.L_23 - .L_22)
.L_22:
        /*005c*/ 	.word	0x00000000
        /*0060*/ 	.short	0x0003
        /*0062*/ 	.short	0x0018
        /*0064*/ 	.byte	0x00, 0xf4, 0x21, 0x00


	//----- nvinfo : EIATTR_KPARAM_INFO
	.align		4
.L_23:
        /*0068*/ 	.byte	0x04, 0x17
        /*006a*/ 	.short	(.L_25 - .L_24)
.L_24:
        /*006c*/ 	.word	0x00000000
        /*0070*/ 	.short	0x0002
        /*0072*/ 	.short	0x0010
        /*0074*/ 	.byte	0x00, 0xf4, 0x21, 0x00


	//----- nvinfo : EIATTR_KPARAM_INFO
	.align		4
.L_25:
        /*0078*/ 	.byte	0x04, 0x17
        /*007a*/ 	.short	(.L_27 - .L_26)
.L_26:
        /*007c*/ 	.word	0x00000000
        /*0080*/ 	.short	0x0001
        /*0082*/ 	.short	0x0008
        /*0084*/ 	.byte	0x00, 0xf4, 0x21, 0x00


	//----- nvinfo : EIATTR_KPARAM_INFO
	.align		4
.L_27:
        /*0088*/ 	.byte	0x04, 0x17
        /*008a*/ 	.short	(.L_29 - .L_28)
.L_28:
        /*008c*/ 	.word	0x00000000
        /*0090*/ 	.short	0x0000
        /*0092*/ 	.short	0x0000
        /*0094*/ 	.byte	0x00, 0xf4, 0x21, 0x00


	//----- nvinfo : EIATTR_SPARSE_MMA_MASK
	.align		4
.L_29:
        /*0098*/ 	.byte	0x03, 0x50
        /*009a*/ 	.short	0x0000


	//----- nvinfo : EIATTR_MAXREG_COUNT
	.align		4
        /*009c*/ 	.byte	0x03, 0x1b
        /*009e*/ 	.short	0x00ff


	//----- nvinfo : EIATTR_EXIT_INSTR_OFFSETS
	.align		4
        /*00a0*/ 	.byte	0x04, 0x1c
        /*00a2*/ 	.short	(.L_31 - .L_30)


	//   ....[0]....
.L_30:
        /*00a4*/ 	.word	0x00000690


	//   ....[1]....
        /*00a8*/ 	.word	0x000006b0


	//----- nvinfo : EIATTR_REQNTID
	.align		4
.L_31:
        /*00ac*/ 	.byte	0x04, 0x10
        /*00ae*/ 	.short	(.L_33 - .L_32)
.L_32:
        /*00b0*/ 	.word	0x00000080
        /*00b4*/ 	.word	0x00000001
        /*00b8*/ 	.word	0x00000001


	//----- nvinfo : EIATTR_CBANK_PARAM_SIZE
	.align		4
.L_33:
        /*00bc*/ 	.byte	0x03, 0x19
        /*00be*/ 	.short	0x0044


	//----- nvinfo : EIATTR_PARAM_CBANK
	.align		4
        /*00c0*/ 	.byte	0x04, 0x0a
        /*00c2*/ 	.short	(.L_35 - .L_34)
	.align		4
.L_34:
        /*00c4*/ 	.word	index@(.nv.constant0.triton_poi_fused__native_batch_norm_legit_no_training_cat_relu_66)
        /*00c8*/ 	.short	0x0210
        /*00ca*/ 	.short	0x0044


	//----- nvinfo : EIATTR_SW_WAR
	.align		4
.L_35:
        /*00cc*/ 	.byte	0x04, 0x36
        /*00ce*/ 	.short	(.L_37 - .L_36)
.L_36:
        /*00d0*/ 	.word	0x00000008
.L_37:


//--------------------- .nv.callgraph             --------------------------
	.section	.nv.callgraph,"",@"SHT_CUDA_CALLGRAPH"
	.align	4
	.sectionentsize	8
	.align		4
        /*0000*/ 	.word	0x00000000
	.align		4
        /*0004*/ 	.word	0xffffffff
	.align		4
        /*0008*/ 	.word	0x00000000
	.align		4
        /*000c*/ 	.word	0xfffffffe
	.align		4
        /*0010*/ 	.word	0x00000000
	.align		4
        /*0014*/ 	.word	0xfffffffd
	.align		4
        /*0018*/ 	.word	0x00000000
	.align		4
        /*001c*/ 	.word	0xfffffffc


//--------------------- .nv.constant4             --------------------------
	.section	.nv.constant4,"a",@progbits
	.align	8
	.align		8
.nv.constant4:
        /*0000*/ 	.dword	_$_str
	.align		8
        /*0008*/ 	.dword	_$_str_$_2


//--------------------- .text.triton_poi_fused__native_batch_norm_legit_no_training_cat_relu_66 --------------------------
	.section	.text.triton_poi_fused__native_batch_norm_legit_no_training_cat_relu_66,"ax",@progbits
	.align	128
        .global         triton_poi_fused__native_batch_norm_legit_no_training_cat_relu_66
        .type           triton_poi_fused__native_batch_norm_legit_no_training_cat_relu_66,@function
        .size           triton_poi_fused__native_batch_norm_legit_no_training_cat_relu_66,(.L_x_1 - triton_poi_fused__native_batch_norm_legit_no_training_cat_relu_66)
        .other          triton_poi_fused__native_batch_norm_legit_no_training_cat_relu_66,@"STO_CUDA_ENTRY STV_DEFAULT"
triton_poi_fused__native_batch_norm_legit_no_training_cat_relu_66:
.text.triton_poi_fused__native_batch_norm_legit_no_training_cat_relu_66:
[----:B------:R-:W0:Y:S01]  /*0000*/  LDC R1, c[0x0][0x28] ;  /* 0x00000a00ff017b82 */ /* 0x000e220000000800 */
[----:B------:R-:W1:Y:S07]  /*0010*/  S2R R0, SR_TID.X ;  /* 0x0000000000007919 */ /* 0x000e6e0000002100 */
[----:B------:R-:W2:Y:S01]  /*0020*/  LDC.64 R6, c[0x0][0x228] ;  /* 0x00008a00ff067b82 */ /* 0x000ea20000000a00 */
[----:B------:R-:W-:Y:S01]  /*0030*/  IMAD.MOV.U32 R4, RZ, RZ, RZ ;  /* 0x000000ffff047224 */ /* 0x000fe200078e00ff */
[----:B------:R-:W-:Y:S01]  /*0040*/  ULDC.64 UR4, c[0x0][0x208] ;  /* 0x0000820000047ab9 */ /* 0x000fe20000000a00 */
[----:B------:R-:W3:Y:S01]  /*0050*/  S2R R3, SR_CTAID.X ;  /* 0x0000000000037919 */ /* 0x000ee20000002500 */
[----:B------:R-:W-:Y:S01]  /*0060*/  IMAD.MOV.U32 R8, RZ, RZ, RZ ;  /* 0x000000ffff087224 */ /* 0x000fe200078e00ff */
[----:B------:R-:W-:-:S03]  /*0070*/  ULDC.64 UR6, c[0x0][0x218] ;  /* 0x0000860000067ab9 */ /* 0x000fc60000000a00 */
[----:B------:R-:W4:Y:S01]  /*0080*/  LDC.64 R16, c[0x0][0x220] ;  /* 0x00008800ff107b82 */ /* 0x000f220000000a00 */
[----:B-1----:R-:W-:-:S05]  /*0090*/  IMAD.SHL.U32 R0, R0, 0x2, RZ ;  /* 0x0000000200007824 */ /* 0x002fca00078e00ff */
[----:B------:R-:W-:-:S05]  /*00a0*/  LOP3.LUT R0, R0, 0xfe, RZ, 0xc0, !PT ;  /* 0x000000fe00007812 */ /* 0x000fca00078ec0ff */
[----:B---3--:R-:W-:-:S05]  /*00b0*/  IMAD R3, R3, 0x100, R0 ;  /* 0x0000010003037824 */ /* 0x008fca00078e0200 */
[----:B------:R-:W-:Y:S02]  /*00c0*/  SHF.R.S32.HI R2, RZ, 0x1f, R3 ;  /* 0x0000001fff027819 */ /* 0x000fe40000011403 */
[----:B------:R-:W-:Y:S02]  /*00d0*/  ISETP.GE.AND P0, PT, R3, 0x1790, PT ;  /* 0x000017900300780c */ /* 0x000fe40003f06270 */
[----:B------:R-:W-:-:S04]  /*00e0*/  LEA.HI R9, R2, R3, RZ, 0x2 ;  /* 0x0000000302097211 */ /* 0x000fc800078f10ff */
[----:B------:R-:W-:-:S05]  /*00f0*/  SHF.R.S32.HI R5, RZ, 0x2, R9 ;  /* 0x00000002ff057819 */ /* 0x000fca0000011409 */
[----:B------:R-:W-:-:S05]  /*0100*/  IMAD.HI R0, R5, -0x522a19cd, R4 ;  /* 0xadd5e63305007827 */ /* 0x000fca00078e0204 */
[----:B------:R-:W-:-:S04]  /*0110*/  SHF.R.U32.HI R11, RZ, 0x1f, R0 ;  /* 0x0000001fff0b7819 */ /* 0x000fc80000011600 */
[----:B------:R-:W-:Y:S01]  /*0120*/  LEA.HI.SX32 R11, R0, R11, 0x18 ;  /* 0x0000000b000b7211 */ /* 0x000fe200078fc2ff */
[----:B------:R-:W-:-:S04]  /*0130*/  IMAD.MOV.U32 R0, RZ, RZ, RZ ;  /* 0x000000ffff007224 */ /* 0x000fc800078e00ff */
[----:B------:R-:W-:-:S04]  /*0140*/  IMAD R15, R11, -0x179, R5 ;  /* 0xfffffe870b0f7824 */ /* 0x000fc800078e0205 */
[----:B--2---:R-:W-:-:S05]  /*0150*/  IMAD.WIDE R6, R15, 0x4, R6 ;  /* 0x000000040f067825 */ /* 0x004fca00078e0206 */
[----:B------:R-:W2:Y:S01]  /*0160*/  @!P0 LDG.E.EL R0, desc[UR4][R6.64] ;  /* 0x0000000406008981 */ /* 0x000ea2000c2e1900 */
[----:B------:R-:W-:-:S03]  /*0170*/  HFMA2.MMA R2, -RZ, RZ, 0, 0 ;  /* 0x00000000ff027435 */ /* 0x000fc600000001ff */
[----:B------:R1:W3:Y:S07]  /*0180*/  @!P0 LDG.E.EL R8, desc[UR4][R6.64] ;  /* 0x0000000406088981 */ /* 0x0002ee000c2e1900 */
[----:B------:R-:W-:Y:S01]  /*0190*/  IMAD.HI R2, R3, -0x522a19cd, R2 ;  /* 0xadd5e63303027827 */ /* 0x000fe200078e0202 */
[----:B------:R-:W-:-:S04]  /*01a0*/  LOP3.LUT R9, R9, 0xfffffffc, RZ, 0xc0, !PT ;  /* 0xfffffffc09097812 */ /* 0x000fc800078ec0ff */
[----:B------:R-:W-:-:S04]  /*01b0*/  SHF.R.U32.HI R5, RZ, 0x1f, R2 ;  /* 0x0000001fff057819 */ /* 0x000fc80000011602 */
[----:B------:R-:W-:Y:S01]  /*01c0*/  LEA.HI.SX32 R2, R2, R5, 0x16 ;  /* 0x0000000502027211 */ /* 0x000fe200078fb2ff */
[----:B------:R-:W-:Y:S01]  /*01d0*/  IMAD.IADD R9, R3, 0x1, -R9 ;  /* 0x0000000103097824 */ /* 0x000fe200078e0a09 */
[----:B------:R-:W5:Y:S01]  /*01e0*/  LDC.64 R4, c[0x0][0x210] ;  /* 0x00008400ff047b82 */ /* 0x000f620000000a00 */
[----:B------:R-:W-:Y:S02]  /*01f0*/  IMAD.SHL.U32 R10, R15, 0x4, RZ ;  /* 0x000000040f0a7824 */ /* 0x000fe400078e00ff */
[----:B------:R-:W-:Y:S01]  /*0200*/  IMAD R11, R2, 0x30, RZ ;  /* 0x00000030020b7824 */ /* 0x000fe200078e02ff */
[----:B------:R-:W-:-:S04]  /*0210*/  SHF.R.S32.HI R12, RZ, 0x1f, R9 ;  /* 0x0000001fff0c7819 */ /* 0x000fc80000011409 */
[--C-:B------:R-:W-:Y:S02]  /*0220*/  IADD3 R9, P1, P2, R10, R9, R11.reuse ;  /* 0x000000090a097210 */ /* 0x100fe40007a3e00b */
[----:B------:R-:W-:Y:S02]  /*0230*/  SHF.R.S32.HI R11, RZ, 0x1f, R11 ;  /* 0x0000001fff0b7819 */ /* 0x000fe4000001140b */
[----:B------:R-:W-:Y:S01]  /*0240*/  SHF.R.S32.HI R10, RZ, 0x1f, R10 ;  /* 0x0000001fff0a7819 */ /* 0x000fe2000001140a */
[----:B-1----:R-:W-:-:S03]  /*0250*/  IMAD R7, R2, -0x5e4, R3 ;  /* 0xfffffa1c02077824 */ /* 0x002fc600078e0203 */
[----:B------:R-:W-:Y:S02]  /*0260*/  IADD3.X R6, R10, R12, R11, P1, P2 ;  /* 0x0000000c0a067210 */ /* 0x000fe40000fe440b */
[----:B------:R-:W1:Y:S01]  /*0270*/  LDC.64 R12, c[0x0][0x230] ;  /* 0x00008c00ff0c7b82 */ /* 0x000e620000000a00 */
[C---:B------:R-:W-:Y:S01]  /*0280*/  ISETP.GE.AND P2, PT, R15.reuse, 0x16d, PT ;  /* 0x0000016d0f00780c */ /* 0x040fe20003f46270 */
[----:B------:R-:W-:Y:S01]  /*0290*/  IMAD R7, R2, 0x5b4, R7 ;  /* 0x000005b402077824 */ /* 0x000fe200078e0207 */
[----:B------:R-:W-:-:S05]  /*02a0*/  ISETP.GT.AND P1, PT, R15, 0x16c, !P0 ;  /* 0x0000016c0f00780c */ /* 0x000fca0004724270 */
[----:B------:R-:W1:Y:S01]  /*02b0*/  LDC.64 R10, c[0x0][0x238] ;  /* 0x00008e00ff0a7b82 */ /* 0x000e620000000a00 */
[----:B------:R-:W-:Y:S02]  /*02c0*/  ISETP.LT.AND P4, PT, R3, 0x1790, !P2 ;  /* 0x000017900300780c */ /* 0x000fe40005781270 */
[----:B------:R-:W-:Y:S01]  /*02d0*/  LEA R18, P3, R9, UR6, 0x2 ;  /* 0x0000000609127c11 */ /* 0x000fe2000f8610ff */
[----:B-----5:R-:W-:Y:S01]  /*02e0*/  IMAD.WIDE R22, R7, 0x4, R4 ;  /* 0x0000000407167825 */ /* 0x020fe200078e0204 */
[----:B------:R-:W-:Y:S02]  /*02f0*/  CS2R R4, SRZ ;  /* 0x0000000000047805 */ /* 0x000fe4000001ff00 */
[----:B------:R-:W-:Y:S02]  /*0300*/  LEA.HI.X R19, R9, UR7, R6, 0x2, P3 ;  /* 0x0000000709137c11 */ /* 0x000fe400098f1406 */
[----:B------:R-:W-:Y:S01]  /*0310*/  CS2R R6, SRZ ;  /* 0x0000000000067805 */ /* 0x000fe2000001ff00 */
[----:B------:R-:W-:Y:S01]  /*0320*/  IMAD.MOV.U32 R9, RZ, RZ, RZ ;  /* 0x000000ffff097224 */ /* 0x000fe200078e00ff */
[----:B------:R-:W-:Y:S01]  /*0330*/  MOV R2, RZ ;  /* 0x000000ff00027202 */ /* 0x000fe20000000f00 */
[C---:B----4-:R-:W-:Y:S01]  /*0340*/  IMAD.WIDE R16, R15.reuse, 0x4, R16 ;  /* 0x000000040f107825 */ /* 0x050fe200078e0210 */
[----:B------:R-:W4:Y:S04]  /*0350*/  @P1 LDG.E.64 R4, desc[UR4][R18.64+-0x16d0] ;  /* 0xffe9300412041981 */ /* 0x000f28000c1e1b00 */
[----:B------:R5:W4:Y:S01]  /*0360*/  @P4 LDG.E.64 R6, desc[UR4][R22.64] ;  /* 0x0000000416064981 */ /* 0x000b22000c1e1b00 */
[----:B-1----:R-:W-:-:S03]  /*0370*/  IMAD.WIDE R12, R15, 0x4, R12 ;  /* 0x000000040f0c7825 */ /* 0x002fc600078e020c */
[----:B------:R-:W4:Y:S04]  /*0380*/  @!P0 LDG.E.EL R9, desc[UR4][R16.64] ;  /* 0x0000000410098981 */ /* 0x000f28000c2e1900 */
[----:B------:R1:W4:Y:S01]  /*0390*/  @!P0 LDG.E.EL R2, desc[UR4][R16.64] ;  /* 0x0000000410028981 */ /* 0x000322000c2e1900 */
[----:B0-----:R-:W-:Y:S01]  /*03a0*/  IMAD.WIDE R20, R15, 0x4, R10 ;  /* 0x000000040f147825 */ /* 0x001fe200078e020a */
[----:B------:R-:W-:Y:S02]  /*03b0*/  CS2R R14, SRZ ;  /* 0x00000000000e7805 */ /* 0x000fe4000001ff00 */
[----:B------:R-:W-:-:S04]  /*03c0*/  CS2R R10, SRZ ;  /* 0x00000000000a7805 */ /* 0x000fc8000001ff00 */
[----:B------:R-:W4:Y:S01]  /*03d0*/  @!P0 LDG.E.EL R14, desc[UR4][R12.64] ;  /* 0x000000040c0e8981 */ /* 0x000f22000c2e1900 */
[----:B-----5:R-:W-:Y:S01]  /*03e0*/  IMAD.MOV.U32 R22, RZ, RZ, 0x3e800000 ;  /* 0x3e800000ff167424 */ /* 0x020fe200078e00ff */
[----:B-1----:R-:W0:Y:S02]  /*03f0*/  LDC.64 R16, c[0x0][0x240] ;  /* 0x00009000ff107b82 */ /* 0x002e240000000a00 */
[----:B------:R1:W5:Y:S04]  /*0400*/  @!P0 LDG.E.EL R15, desc[UR4][R12.64] ;  /* 0x000000040c0f8981 */ /* 0x000368000c2e1900 */
[----:B------:R-:W5:Y:S04]  /*0410*/  @!P0 LDG.E.EL R11, desc[UR4][R20.64] ;  /* 0x00000004140b8981 */ /* 0x000f68000c2e1900 */
[----:B------:R-:W5:Y:S01]  /*0420*/  @!P0 LDG.E.EL R10, desc[UR4][R20.64] ;  /* 0x00000004140a8981 */ /* 0x000f62000c2e1900 */
[----:B-1----:R-:W1:Y:S01]  /*0430*/  LDC.64 R12, c[0x0][0x248] ;  /* 0x00009200ff0c7b82 */ /* 0x002e620000000a00 */
[----:B0-----:R-:W-:-:S04]  /*0440*/  IMAD.WIDE R16, R3, 0x4, R16 ;  /* 0x0000000403107825 */ /* 0x001fc800078e0210 */
[----:B-1----:R-:W-:-:S04]  /*0450*/  IMAD.WIDE R12, R3, 0x4, R12 ;  /* 0x00000004030c7825 */ /* 0x002fc800078e020c */
[----:B--2---:R-:W-:-:S04]  /*0460*/  FADD R0, R0, 9.9999997473787516356e-06 ;  /* 0x3727c5ac00007421 */ /* 0x004fc80000000000 */
[----:B------:R-:W0:Y:S01]  /*0470*/  MUFU.SQRT R18, R0 ;  /* 0x0000000000127308 */ /* 0x000e220000002000 */
[----:B---3--:R-:W-:-:S07]  /*0480*/  FADD R8, R8, 9.9999997473787516356e-06 ;  /* 0x3727c5ac08087421 */ /* 0x008fce0000000000 */
[----:B------:R-:W1:Y:S01]  /*0490*/  MUFU.SQRT R19, R8 ;  /* 0x0000000800137308 */ /* 0x000e620000002000 */
[C---:B0-----:R-:W-:Y:S02]  /*04a0*/  FSETP.GT.AND P6, PT, R18.reuse, 8.50705917302346158658e+37, PT ;  /* 0x7e8000001200780b */ /* 0x041fe40003fc4000 */
[----:B------:R-:W-:Y:S02]  /*04b0*/  FSETP.GEU.AND P3, PT, R18, 1.175494350822287508e-38, PT ;  /* 0x008000001200780b */ /* 0x000fe40003f6e000 */
[----:B------:R-:W-:Y:S02]  /*04c0*/  FSEL R23, R22, 1, P6 ;  /* 0x3f80000016177808 */ /* 0x000fe40003000000 */
[----:B-1----:R-:W-:-:S07]  /*04d0*/  FSETP.GT.AND P5, PT, R19, 8.50705917302346158658e+37, PT ;  /* 0x7e8000001300780b */ /* 0x002fce0003fa4000 */
[----:B------:R-:W-:Y:S01]  /*04e0*/  @P6 FMUL R18, R18, 0.25 ;  /* 0x3e80000012126820 */ /* 0x000fe20000400000 */
[----:B------:R-:W-:-:S03]  /*04f0*/  FSETP.GEU.AND P6, PT, R19, 1.175494350822287508e-38, PT ;  /* 0x008000001300780b */ /* 0x000fc60003fce000 */
[----:B------:R-:W-:Y:S02]  /*0500*/  @!P3 FMUL R18, R18, 16777216 ;  /* 0x4b8000001212b820 */ /* 0x000fe40000400000 */
[----:B------:R-:W-:-:S08]  /*0510*/  @P5 FMUL R19, R19, 0.25 ;  /* 0x3e80000013135820 */ /* 0x000fd00000400000 */
[----:B------:R-:W-:Y:S01]  /*0520*/  @!P6 FMUL R19, R19, 16777216 ;  /* 0x4b8000001313e820 */ /* 0x000fe20000400000 */
[----:B------:R-:W0:Y:S01]  /*0530*/  MUFU.RCP R18, R18 ;  /* 0x0000001200127308 */ /* 0x000e220000001000 */
[----:B------:R-:W-:-:S07]  /*0540*/  FSEL R0, R22, 1, P5 ;  /* 0x3f80000016007808 */ /* 0x000fce0002800000 */
[----:B------:R-:W1:Y:S01]  /*0550*/  MUFU.RCP R19, R19 ;  /* 0x0000001300137308 */ /* 0x000e620000001000 */
[----:B------:R-:W-:Y:S01]  /*0560*/  @!P3 FMUL R23, R23, 16777216 ;  /* 0x4b8000001717b820 */ /* 0x000fe20000400000 */
[----:B------:R-:W-:Y:S01]  /*0570*/  @!P6 FMUL R0, R0, 16777216 ;  /* 0x4b8000000000e820 */ /* 0x000fe20000400000 */
[----:B----4-:R-:W-:Y:S02]  /*0580*/  SEL R6, R6, RZ, P4 ;  /* 0x000000ff06067207 */ /* 0x010fe40002000000 */
[----:B------:R-:W-:Y:S02]  /*0590*/  SEL R7, R7, RZ, P4 ;  /* 0x000000ff07077207 */ /* 0x000fe40002000000 */
[----:B------:R-:W-:Y:S02]  /*05a0*/  @P2 SEL R6, R4, RZ, P1 ;  /* 0x000000ff04062207 */ /* 0x000fe40000800000 */
[----:B------:R-:W-:Y:S01]  /*05b0*/  @P2 SEL R7, R5, RZ, P1 ;  /* 0x000000ff05072207 */ /* 0x000fe20000800000 */
[----:B0-----:R-:W-:Y:S01]  /*05c0*/  FMUL R18, R18, R23 ;  /* 0x0000001712127220 */ /* 0x001fe20000400000 */
[----:B-1----:R-:W-:Y:S01]  /*05d0*/  FMUL R19, R19, R0 ;  /* 0x0000000013137220 */ /* 0x002fe20000400000 */
[----:B------:R-:W-:-:S02]  /*05e0*/  FADD R9, R6, -R9 ;  /* 0x8000000906097221 */ /* 0x000fc40000000000 */
[----:B------:R-:W-:Y:S02]  /*05f0*/  FADD R2, R7, -R2 ;  /* 0x8000000207027221 */ /* 0x000fe40000000000 */
[----:B------:R-:W-:Y:S02]  /*0600*/  FMUL R18, R9, R18 ;  /* 0x0000001209127220 */ /* 0x000fe40000400000 */
[----:B------:R-:W-:Y:S01]  /*0610*/  FMUL R19, R2, R19 ;  /* 0x0000001302137220 */ /* 0x000fe20000400000 */
[----:B------:R0:W-:Y:S01]  /*0620*/  @!P0 STG.E.64 desc[UR4][R16.64], R6 ;  /* 0x0000000610008986 */ /* 0x0001e2000c101b04 */
[----:B-----5:R-:W-:Y:S02]  /*0630*/  FFMA R11, R18, R14, R11 ;  /* 0x0000000e120b7223 */ /* 0x020fe4000000000b */
[----:B------:R-:W-:-:S03]  /*0640*/  FFMA R10, R19, R15, R10 ;  /* 0x0000000f130a7223 */ /* 0x000fc6000000000a */
[C---:B------:R-:W-:Y:S02]  /*0650*/  FSETP.GEU.AND P1, PT, R11.reuse, RZ, PT ;  /* 0x000000ff0b00720b */ /* 0x040fe40003f2e000 */
[C---:B------:R-:W-:Y:S02]  /*0660*/  FSETP.GEU.AND P2, PT, R10.reuse, RZ, PT ;  /* 0x000000ff0a00720b */ /* 0x040fe40003f4e000 */
[----:B------:R-:W-:Y:S02]  /*0670*/  FSEL R2, R11, RZ, P1 ;  /* 0x000000ff0b027208 */ /* 0x000fe40000800000 */
[----:B------:R-:W-:Y:S01]  /*0680*/  FSEL R3, R10, RZ, P2 ;  /* 0x000000ff0a037208 */ /* 0x000fe20001000000 */
[----:B0-----:R-:W-:Y:S08]  /*0690*/  @P0 EXIT ;  /* 0x000000000000094d */ /* 0x001ff00003800000 */
[----:B------:R-:W-:Y:S01]  /*06a0*/  STG.E.64 desc[UR4][R12.64], R2 ;  /* 0x000000020c007986 */ /* 0x000fe2000c101b04 */
[----:B------:R-:W-:Y:S05]  /*06b0*/  EXIT ;  /* 0x000000000000794d */ /* 0x000fea0003800000 */
.L_x_0:
[----:B------:R-:W-:-:S00]  /*06c0*/  BRA `(.L_x_0) ;  /* 0xfffffffc00fc7947 */ /* 0x000fc0000383ffff */
[----:B------:R-:W-:-:S00]  /*06d0*/  NOP ;  /* 0x0000000000007918 */ /* 0x000fc00000000000 */
        /* <DEDUP_REMOVED lines=10> */
.L_x_1:


//--------------------- .nv.global.init           --------------------------
	.section	.nv.global.init,"aw",@progbits
.nv.global.init:
	.type		_$_str,@object
	.size		_$_str,(_$_str_$_2 - _$_str)
_$_str:
        /*0000*/ 	.byte	0x5f, 0x5f, 0x43, 0x55, 0x44, 0x41, 0x5f, 0x46, 0x54, 0x5a, 0x00
	.type		_$_str_$_2,@object
	.size		_$_str_$_2,(.L_1 - _$_str_$_2)
_$_str_$_2:
        /*000b*/ 	.byte	0x5f, 0x5f, 0x43, 0x55, 0x44, 0x41, 0x5f, 0x50, 0x52, 0x45, 0x43, 0x5f, 0x53, 0x51, 0x52, 0x54
        /*001b*/ 	.byte	0x00
.L_1:


//--------------------- .nv.constant0.triton_poi_fused__native_batch_norm_legit_no_training_cat_relu_66 --------------------------
	.section	.nv.constant0.triton_poi_fused__native_batch_norm_legit_no_training_cat_relu_66,"a",@progbits
	.sectionflags	@""
	.align	4
.nv.constant0.triton_poi_fused__native_batch_norm_legit_no_training_cat_relu_66:
	.zero		596
